//
// Generated by NVIDIA NVVM Compiler
//
// Compiler Build ID: CL-36424714
// Cuda compilation tools, release 13.0, V13.0.88
// Based on NVVM 20.0.0
//

.version 9.0
.target sm_100
.address_size 64

	// .globl	_Z20matrixTransposeNaivePfPKfii
// _ZZ20matrixTranposeSharedPfPKfiiE3tmp has been demoted
// _ZZ27matrixTranposeSharedPaddingPfPKfiiE3tmp has been demoted
// _ZZ25matrixTranposeSharedSwizzPfPKfiiE3tmp has been demoted

.visible .entry _Z20matrixTransposeNaivePfPKfii(
	.param .u64 .ptr .align 1 _Z20matrixTransposeNaivePfPKfii_param_0,
	.param .u64 .ptr .align 1 _Z20matrixTransposeNaivePfPKfii_param_1,
	.param .u32 _Z20matrixTransposeNaivePfPKfii_param_2,
	.param .u32 _Z20matrixTransposeNaivePfPKfii_param_3
)
{
	.reg .pred 	%p<4>;
	.reg .b32 	%r<15>;
	.reg .b32 	%f<2>;
	.reg .b64 	%rd<9>;

	ld.param.u64 	%rd1, [_Z20matrixTransposeNaivePfPKfii_param_0];
	ld.param.u64 	%rd2, [_Z20matrixTransposeNaivePfPKfii_param_1];
	ld.param.u32 	%r3, [_Z20matrixTransposeNaivePfPKfii_param_2];
	ld.param.u32 	%r5, [_Z20matrixTransposeNaivePfPKfii_param_3];
	mov.u32 	%r6, %ntid.x;
	mov.u32 	%r7, %ctaid.x;
	mov.u32 	%r8, %tid.x;
	mad.lo.s32 	%r1, %r6, %r7, %r8;
	mov.u32 	%r9, %ntid.y;
	mov.u32 	%r10, %ctaid.y;
	mov.u32 	%r11, %tid.y;
	mad.lo.s32 	%r12, %r9, %r10, %r11;
	setp.ge.s32 	%p1, %r1, %r3;
	setp.ge.s32 	%p2, %r12, %r5;
	or.pred  	%p3, %p1, %p2;
	@%p3 bra 	$L__BB0_2;
	cvta.to.global.u64 	%rd3, %rd2;
	cvta.to.global.u64 	%rd4, %rd1;
	mad.lo.s32 	%r13, %r3, %r12, %r1;
	mul.wide.s32 	%rd5, %r13, 4;
	add.s64 	%rd6, %rd3, %rd5;
	ld.global.f32 	%f1, [%rd6];
	mad.lo.s32 	%r14, %r5, %r1, %r12;
	mul.wide.s32 	%rd7, %r14, 4;
	add.s64 	%rd8, %rd4, %rd7;
	st.global.f32 	[%rd8], %f1;
$L__BB0_2:
	ret;

}
	// .globl	_Z20matrixTranposeSharedPfPKfii
.visible .entry _Z20matrixTranposeSharedPfPKfii(
	.param .u64 .ptr .align 1 _Z20matrixTranposeSharedPfPKfii_param_0,
	.param .u64 .ptr .align 1 _Z20matrixTranposeSharedPfPKfii_param_1,
	.param .u32 _Z20matrixTranposeSharedPfPKfii_param_2,
	.param .u32 _Z20matrixTranposeSharedPfPKfii_param_3
)
{
	.reg .pred 	%p<7>;
	.reg .b32 	%r<29>;
	.reg .b32 	%f<3>;
	.reg .b64 	%rd<9>;
	// demoted variable
	.shared .align 4 .b8 _ZZ20matrixTranposeSharedPfPKfiiE3tmp[4096];
	ld.param.u64 	%rd1, [_Z20matrixTranposeSharedPfPKfii_param_0];
	ld.param.u64 	%rd2, [_Z20matrixTranposeSharedPfPKfii_param_1];
	ld.param.u32 	%r9, [_Z20matrixTranposeSharedPfPKfii_param_2];
	ld.param.u32 	%r11, [_Z20matrixTranposeSharedPfPKfii_param_3];
	mov.u32 	%r12, %ntid.x;
	mov.u32 	%r13, %ctaid.x;
	mul.lo.s32 	%r1, %r12, %r13;
	mov.u32 	%r2, %tid.x;
	add.s32 	%r3, %r1, %r2;
	mov.u32 	%r14, %ntid.y;
	mov.u32 	%r15, %ctaid.y;
	mul.lo.s32 	%r4, %r14, %r15;
	mov.u32 	%r5, %tid.y;
	add.s32 	%r16, %r4, %r5;
	setp.ge.s32 	%p1, %r3, %r9;
	setp.ge.s32 	%p2, %r16, %r11;
	or.pred  	%p3, %p1, %p2;
	@%p3 bra 	$L__BB1_3;
	cvta.to.global.u64 	%rd3, %rd2;
	add.s32 	%r7, %r4, %r2;
	add.s32 	%r8, %r1, %r5;
	mad.lo.s32 	%r17, %r9, %r16, %r3;
	mul.wide.s32 	%rd4, %r17, 4;
	add.s64 	%rd5, %rd3, %rd4;
	ld.global.f32 	%f1, [%rd5];
	shl.b32 	%r18, %r2, 7;
	mov.u32 	%r19, _ZZ20matrixTranposeSharedPfPKfiiE3tmp;
	add.s32 	%r20, %r19, %r18;
	shl.b32 	%r21, %r5, 2;
	add.s32 	%r22, %r20, %r21;
	st.shared.f32 	[%r22], %f1;
	bar.sync 	0;
	setp.ge.u32 	%p4, %r7, %r11;
	setp.ge.s32 	%p5, %r8, %r9;
	or.pred  	%p6, %p5, %p4;
	@%p6 bra 	$L__BB1_3;
	shl.b32 	%r23, %r5, 7;
	add.s32 	%r25, %r19, %r23;
	shl.b32 	%r26, %r2, 2;
	add.s32 	%r27, %r25, %r26;
	ld.shared.f32 	%f2, [%r27];
	mad.lo.s32 	%r28, %r11, %r8, %r7;
	cvta.to.global.u64 	%rd6, %rd1;
	mul.wide.s32 	%rd7, %r28, 4;
	add.s64 	%rd8, %rd6, %rd7;
	st.global.f32 	[%rd8], %f2;
$L__BB1_3:
	ret;

}
	// .globl	_Z27matrixTranposeSharedPaddingPfPKfii
.visible .entry _Z27matrixTranposeSharedPaddingPfPKfii(
	.param .u64 .ptr .align 1 _Z27matrixTranposeSharedPaddingPfPKfii_param_0,
	.param .u64 .ptr .align 1 _Z27matrixTranposeSharedPaddingPfPKfii_param_1,
	.param .u32 _Z27matrixTranposeSharedPaddingPfPKfii_param_2,
	.param .u32 _Z27matrixTranposeSharedPaddingPfPKfii_param_3
)
{
	.reg .pred 	%p<7>;
	.reg .b32 	%r<27>;
	.reg .b32 	%f<3>;
	.reg .b64 	%rd<9>;
	// demoted variable
	.shared .align 4 .b8 _ZZ27matrixTranposeSharedPaddingPfPKfiiE3tmp[4224];
	ld.param.u64 	%rd1, [_Z27matrixTranposeSharedPaddingPfPKfii_param_0];
	ld.param.u64 	%rd2, [_Z27matrixTranposeSharedPaddingPfPKfii_param_1];
	ld.param.u32 	%r9, [_Z27matrixTranposeSharedPaddingPfPKfii_param_2];
	ld.param.u32 	%r11, [_Z27matrixTranposeSharedPaddingPfPKfii_param_3];
	mov.u32 	%r12, %ntid.x;
	mov.u32 	%r13, %ctaid.x;
	mul.lo.s32 	%r1, %r12, %r13;
	mov.u32 	%r2, %tid.x;
	add.s32 	%r3, %r1, %r2;
	mov.u32 	%r14, %ntid.y;
	mov.u32 	%r15, %ctaid.y;
	mul.lo.s32 	%r4, %r14, %r15;
	mov.u32 	%r5, %tid.y;
	add.s32 	%r16, %r4, %r5;
	setp.ge.s32 	%p1, %r3, %r9;
	setp.ge.s32 	%p2, %r16, %r11;
	or.pred  	%p3, %p1, %p2;
	@%p3 bra 	$L__BB2_3;
	cvta.to.global.u64 	%rd3, %rd2;
	add.s32 	%r7, %r4, %r2;
	add.s32 	%r8, %r1, %r5;
	mad.lo.s32 	%r17, %r9, %r16, %r3;
	mul.wide.s32 	%rd4, %r17, 4;
	add.s64 	%rd5, %rd3, %rd4;
	ld.global.f32 	%f1, [%rd5];
	mov.u32 	%r18, _ZZ27matrixTranposeSharedPaddingPfPKfiiE3tmp;
	mad.lo.s32 	%r19, %r2, 132, %r18;
	shl.b32 	%r20, %r5, 2;
	add.s32 	%r21, %r19, %r20;
	st.shared.f32 	[%r21], %f1;
	bar.sync 	0;
	setp.ge.u32 	%p4, %r7, %r11;
	setp.ge.s32 	%p5, %r8, %r9;
	or.pred  	%p6, %p5, %p4;
	@%p6 bra 	$L__BB2_3;
	mad.lo.s32 	%r23, %r5, 132, %r18;
	shl.b32 	%r24, %r2, 2;
	add.s32 	%r25, %r23, %r24;
	ld.shared.f32 	%f2, [%r25];
	mad.lo.s32 	%r26, %r11, %r8, %r7;
	cvta.to.global.u64 	%rd6, %rd1;
	mul.wide.s32 	%rd7, %r26, 4;
	add.s64 	%rd8, %rd6, %rd7;
	st.global.f32 	[%rd8], %f2;
$L__BB2_3:
	ret;

}
	// .globl	_Z25matrixTranposeSharedSwizzPfPKfii
.visible .entry _Z25matrixTranposeSharedSwizzPfPKfii(
	.param .u64 .ptr .align 1 _Z25matrixTranposeSharedSwizzPfPKfii_param_0,
	.param .u64 .ptr .align 1 _Z25matrixTranposeSharedSwizzPfPKfii_param_1,
	.param .u32 _Z25matrixTranposeSharedSwizzPfPKfii_param_2,
	.param .u32 _Z25matrixTranposeSharedSwizzPfPKfii_param_3
)
{
	.reg .pred 	%p<7>;
	.reg .b32 	%r<30>;
	.reg .b32 	%f<3>;
	.reg .b64 	%rd<9>;
	// demoted variable
	.shared .align 4 .b8 _ZZ25matrixTranposeSharedSwizzPfPKfiiE3tmp[4224];
	ld.param.u64 	%rd1, [_Z25matrixTranposeSharedSwizzPfPKfii_param_0];
	ld.param.u64 	%rd2, [_Z25matrixTranposeSharedSwizzPfPKfii_param_1];
	ld.param.u32 	%r10, [_Z25matrixTranposeSharedSwizzPfPKfii_param_2];
	ld.param.u32 	%r12, [_Z25matrixTranposeSharedSwizzPfPKfii_param_3];
	mov.u32 	%r13, %ntid.x;
	mov.u32 	%r14, %ctaid.x;
	mul.lo.s32 	%r1, %r13, %r14;
	mov.u32 	%r2, %tid.x;
	add.s32 	%r3, %r1, %r2;
	mov.u32 	%r15, %ntid.y;
	mov.u32 	%r16, %ctaid.y;
	mul.lo.s32 	%r4, %r15, %r16;
	mov.u32 	%r5, %tid.y;
	add.s32 	%r17, %r4, %r5;
	setp.ge.s32 	%p1, %r3, %r10;
	setp.ge.s32 	%p2, %r17, %r12;
	or.pred  	%p3, %p1, %p2;
	@%p3 bra 	$L__BB3_3;
	cvta.to.global.u64 	%rd3, %rd2;
	add.s32 	%r7, %r4, %r2;
	add.s32 	%r8, %r1, %r5;
	mad.lo.s32 	%r18, %r10, %r17, %r3;
	mul.wide.s32 	%rd4, %r18, 4;
	add.s64 	%rd5, %rd3, %rd4;
	ld.global.f32 	%f1, [%rd5];
	mov.u32 	%r19, _ZZ25matrixTranposeSharedSwizzPfPKfiiE3tmp;
	mad.lo.s32 	%r20, %r2, 132, %r19;
	add.s32 	%r9, %r2, %r5;
	shl.b32 	%r21, %r9, 2;
	and.b32  	%r22, %r21, 124;
	add.s32 	%r23, %r20, %r22;
	st.shared.f32 	[%r23], %f1;
	bar.sync 	0;
	setp.ge.u32 	%p4, %r7, %r12;
	setp.ge.s32 	%p5, %r8, %r10;
	or.pred  	%p6, %p5, %p4;
	@%p6 bra 	$L__BB3_3;
	mad.lo.s32 	%r25, %r5, 132, %r19;
	and.b32  	%r27, %r21, 4;
	add.s32 	%r28, %r25, %r27;
	ld.shared.f32 	%f2, [%r28];
	mad.lo.s32 	%r29, %r12, %r8, %r7;
	cvta.to.global.u64 	%rd6, %rd1;
	mul.wide.s32 	%rd7, %r29, 4;
	add.s64 	%rd8, %rd6, %rd7;
	st.global.f32 	[%rd8], %f2;
$L__BB3_3:
	ret;

}


// ===== COMPILED SASS (sm_100) =====

	.target	sm_100

	.elftype	@"ET_EXEC"


//--------------------- .note.nv.tkinfo           --------------------------
	.section	.note.nv.tkinfo,"",@"SHT_NOTE"
	.sectionflags	@"SHF_NOTE_NV_TKINFO"
	.tkinfo
        /*0018*/ 	.word	0x00000002
        /*0030*/ 	.string	""
        /*0030*/ 	.string	"ptxas"
        /*0030*/ 	.string	"Cuda compilation tools, release 13.0, V13.0.88"
        /*0030*/ 	.string	"Build cuda_13.0.r13.0/compiler.36424714_0"
        /*0030*/ 	.string	"-arch sm_100 -m 64 "



//--------------------- .note.nv.cuinfo           --------------------------
	.section	.note.nv.cuinfo,"",@"SHT_NOTE"
	.sectionflags	@"SHF_NOTE_NV_CUINFO"
        /*0018*/ 	.short	0x0002
        /*001a*/ 	.short	0x0064
        /*001c*/ 	.short	0x0082
	.zero		2


//--------------------- .nv.info                  --------------------------
	.section	.nv.info,"",@"SHT_CUDA_INFO"
	.align	4


	//----- nvinfo : EIATTR_REGCOUNT
	.align		4
        /*0000*/ 	.byte	0x04, 0x2f
        /*0002*/ 	.short	(.L_1 - .L_0)
	.align		4
.L_0:
        /*0004*/ 	.word	index@(_Z20matrixTransposeNaivePfPKfii)
        /*0008*/ 	.word	0x0000000a


	//----- nvinfo : EIATTR_FRAME_SIZE
	.align		4
.L_1:
        /*000c*/ 	.byte	0x04, 0x11
        /*000e*/ 	.short	(.L_3 - .L_2)
	.align		4
.L_2:
        /*0010*/ 	.word	index@(_Z20matrixTransposeNaivePfPKfii)
        /*0014*/ 	.word	0x00000000


	//----- nvinfo : EIATTR_REGCOUNT
	.align		4
.L_3:
        /*0018*/ 	.byte	0x04, 0x2f
        /*001a*/ 	.short	(.L_5 - .L_4)
	.align		4
.L_4:
        /*001c*/ 	.word	index@(_Z20matrixTranposeSharedPfPKfii)
        /*0020*/ 	.word	0x0000000e


	//----- nvinfo : EIATTR_FRAME_SIZE
	.align		4
.L_5:
        /*0024*/ 	.byte	0x04, 0x11
        /*0026*/ 	.short	(.L_7 - .L_6)
	.align		4
.L_6:
        /*0028*/ 	.word	index@(_Z20matrixTranposeSharedPfPKfii)
        /*002c*/ 	.word	0x00000000


	//----- nvinfo : EIATTR_REGCOUNT
	.align		4
.L_7:
        /*0030*/ 	.byte	0x04, 0x2f
        /*0032*/ 	.short	(.L_9 - .L_8)
	.align		4
.L_8:
        /*0034*/ 	.word	index@(_Z27matrixTranposeSharedPaddingPfPKfii)
        /*0038*/ 	.word	0x0000000e


	//----- nvinfo : EIATTR_FRAME_SIZE
	.align		4
.L_9:
        /*003c*/ 	.byte	0x04, 0x11
        /*003e*/ 	.short	(.L_11 - .L_10)
	.align		4
.L_10:
        /*0040*/ 	.word	index@(_Z27matrixTranposeSharedPaddingPfPKfii)
        /*0044*/ 	.word	0x00000000


	//----- nvinfo : EIATTR_REGCOUNT
	.align		4
.L_11:
        /*0048*/ 	.byte	0x04, 0x2f
        /*004a*/ 	.short	(.L_13 - .L_12)
	.align		4
.L_12:
        /*004c*/ 	.word	index@(_Z25matrixTranposeSharedSwizzPfPKfii)
        /*0050*/ 	.word	0x0000000c


	//----- nvinfo : EIATTR_FRAME_SIZE
	.align		4
.L_13:
        /*0054*/ 	.byte	0x04, 0x11
        /*0056*/ 	.short	(.L_15 - .L_14)
	.align		4
.L_14:
        /*0058*/ 	.word	index@(_Z25matrixTranposeSharedSwizzPfPKfii)
        /*005c*/ 	.word	0x00000000


	//----- nvinfo : EIATTR_MIN_STACK_SIZE
	.align		4
.L_15:
        /*0060*/ 	.byte	0x04, 0x12
        /*0062*/ 	.short	(.L_17 - .L_16)
	.align		4
.L_16:
        /*0064*/ 	.word	index@(_Z25matrixTranposeSharedSwizzPfPKfii)
        /*0068*/ 	.word	0x00000000


	//----- nvinfo : EIATTR_MIN_STACK_SIZE
	.align		4
.L_17:
        /*006c*/ 	.byte	0x04, 0x12
        /*006e*/ 	.short	(.L_19 - .L_18)
	.align		4
.L_18:
        /*0070*/ 	.word	index@(_Z27matrixTranposeSharedPaddingPfPKfii)
        /*0074*/ 	.word	0x00000000


	//----- nvinfo : EIATTR_MIN_STACK_SIZE
	.align		4
.L_19:
        /*0078*/ 	.byte	0x04, 0x12
        /*007a*/ 	.short	(.L_21 - .L_20)
	.align		4
.L_20:
        /*007c*/ 	.word	index@(_Z20matrixTranposeSharedPfPKfii)
        /*0080*/ 	.word	0x00000000


	//----- nvinfo : EIATTR_MIN_STACK_SIZE
	.align		4
.L_21:
        /*0084*/ 	.byte	0x04, 0x12
        /*0086*/ 	.short	(.L_23 - .L_22)
	.align		4
.L_22:
        /*0088*/ 	.word	index@(_Z20matrixTransposeNaivePfPKfii)
        /*008c*/ 	.word	0x00000000
.L_23:


//--------------------- .nv.compat                --------------------------
	.section	.nv.compat,"",@"SHT_CUDA_COMPAT_INFO"
	.align	4
        /*0000*/ 	.byte	0x02, 0x09, 0x00, 0x00, 0x02, 0x02, 0x01, 0x00, 0x02, 0x05, 0x05, 0x00, 0x03, 0x07, 0x01, 0x01
        /*0010*/ 	.byte	0x02, 0x03, 0x00, 0x00, 0x02, 0x06, 0x01, 0x00, 0x04, 0x0b, 0x08, 0x00, 0x09, 0x00, 0x00, 0x00
        /*0020*/ 	.byte	0x00, 0x00, 0x00, 0x00


//--------------------- .nv.info._Z25matrixTranposeSharedSwizzPfPKfii --------------------------
	.section	.nv.info._Z25matrixTranposeSharedSwizzPfPKfii,"",@"SHT_CUDA_INFO"
	.sectionflags	@""
	.align	4


	//----- nvinfo : EIATTR_CUDA_API_VERSION
	.align		4
        /*0000*/ 	.byte	0x04, 0x37
        /*0002*/ 	.short	(.L_25 - .L_24)
.L_24:
        /*0004*/ 	.word	0x00000082


	//----- nvinfo : EIATTR_KPARAM_INFO
	.align		4
.L_25:
        /*0008*/ 	.byte	0x04, 0x17
        /*000a*/ 	.short	(.L_27 - .L_26)
.L_26:
        /*000c*/ 	.word	0x00000000
        /*0010*/ 	.short	0x0003
        /*0012*/ 	.short	0x0014
        /*0014*/ 	.byte	0x00, 0xf0, 0x11, 0x00


	//----- nvinfo : EIATTR_KPARAM_INFO
	.align		4
.L_27:
        /*0018*/ 	.byte	0x04, 0x17
        /*001a*/ 	.short	(.L_29 - .L_28)
.L_28:
        /*001c*/ 	.word	0x00000000
        /*0020*/ 	.short	0x0002
        /*0022*/ 	.short	0x0010
        /*0024*/ 	.byte	0x00, 0xf0, 0x11, 0x00


	//----- nvinfo : EIATTR_KPARAM_INFO
	.align		4
.L_29:
        /*0028*/ 	.byte	0x04, 0x17
        /*002a*/ 	.short	(.L_31 - .L_30)
.L_30:
        /*002c*/ 	.word	0x00000000
        /*0030*/ 	.short	0x0001
        /*0032*/ 	.short	0x0008
        /*0034*/ 	.byte	0x00, 0xf5, 0x21, 0x00


	//----- nvinfo : EIATTR_KPARAM_INFO
	.align		4
.L_31:
        /*0038*/ 	.byte	0x04, 0x17
        /*003a*/ 	.short	(.L_33 - .L_32)
.L_32:
        /*003c*/ 	.word	0x00000000
        /*0040*/ 	.short	0x0000
        /*0042*/ 	.short	0x0000
        /*0044*/ 	.byte	0x00, 0xf5, 0x21, 0x00


	//----- nvinfo : EIATTR_SPARSE_MMA_MASK
	.align		4
.L_33:
        /*0048*/ 	.byte	0x03, 0x50
        /*004a*/ 	.short	0x0000


	//----- nvinfo : EIATTR_MAXREG_COUNT
	.align		4
        /*004c*/ 	.byte	0x03, 0x1b
        /*004e*/ 	.short	0x00ff


	//----- nvinfo : EIATTR_NUM_BARRIERS
	.align		4
        /*0050*/ 	.byte	0x02, 0x4c
        /*0052*/ 	.byte	0x01
	.zero		1


	//----- nvinfo : EIATTR_MERCURY_ISA_VERSION
	.align		4
        /*0054*/ 	.byte	0x03, 0x5f
        /*0056*/ 	.short	0x0101


	//----- nvinfo : EIATTR_VRC_CTA_INIT_COUNT
	.align		4
        /*0058*/ 	.byte	0x02, 0x4a
	.zero		1
	.zero		1


	//----- nvinfo : EIATTR_EXIT_INSTR_OFFSETS
	.align		4
        /*005c*/ 	.byte	0x04, 0x1c
        /*005e*/ 	.short	(.L_35 - .L_34)


	//   ....[0]....
.L_34:
        /*0060*/ 	.word	0x000000e0


	//   ....[1]....
        /*0064*/ 	.word	0x00000220


	//   ....[2]....
        /*0068*/ 	.word	0x000002b0


	//----- nvinfo : EIATTR_CBANK_PARAM_SIZE
	.align		4
.L_35:
        /*006c*/ 	.byte	0x03, 0x19
        /*006e*/ 	.short	0x0018


	//----- nvinfo : EIATTR_PARAM_CBANK
	.align		4
        /*0070*/ 	.byte	0x04, 0x0a
        /*0072*/ 	.short	(.L_37 - .L_36)
	.align		4
.L_36:
        /*0074*/ 	.word	index@(.nv.constant0._Z25matrixTranposeSharedSwizzPfPKfii)
        /*0078*/ 	.short	0x0380
        /*007a*/ 	.short	0x0018


	//----- nvinfo : EIATTR_SW_WAR
	.align		4
.L_37:
        /*007c*/ 	.byte	0x04, 0x36
        /*007e*/ 	.short	(.L_39 - .L_38)
.L_38:
        /*0080*/ 	.word	0x00000008
.L_39:


//--------------------- .nv.info._Z27matrixTranposeSharedPaddingPfPKfii --------------------------
	.section	.nv.info._Z27matrixTranposeSharedPaddingPfPKfii,"",@"SHT_CUDA_INFO"
	.sectionflags	@""
	.align	4


	//----- nvinfo : EIATTR_CUDA_API_VERSION
	.align		4
        /*0000*/ 	.byte	0x04, 0x37
        /*0002*/ 	.short	(.L_41 - .L_40)
.L_40:
        /*0004*/ 	.word	0x00000082


	//----- nvinfo : EIATTR_KPARAM_INFO
	.align		4
.L_41:
        /*0008*/ 	.byte	0x04, 0x17
        /*000a*/ 	.short	(.L_43 - .L_42)
.L_42:
        /*000c*/ 	.word	0x00000000
        /*0010*/ 	.short	0x0003
        /*0012*/ 	.short	0x0014
        /*0014*/ 	.byte	0x00, 0xf0, 0x11, 0x00


	//----- nvinfo : EIATTR_KPARAM_INFO
	.align		4
.L_43:
        /*0018*/ 	.byte	0x04, 0x17
        /*001a*/ 	.short	(.L_45 - .L_44)
.L_44:
        /*001c*/ 	.word	0x00000000
        /*0020*/ 	.short	0x0002
        /*0022*/ 	.short	0x0010
        /*0024*/ 	.byte	0x00, 0xf0, 0x11, 0x00


	//----- nvinfo : EIATTR_KPARAM_INFO
	.align		4
.L_45:
        /*0028*/ 	.byte	0x04, 0x17
        /*002a*/ 	.short	(.L_47 - .L_46)
.L_46:
        /*002c*/ 	.word	0x00000000
        /*0030*/ 	.short	0x0001
        /*0032*/ 	.short	0x0008
        /*0034*/ 	.byte	0x00, 0xf5, 0x21, 0x00


	//----- nvinfo : EIATTR_KPARAM_INFO
	.align		4
.L_47:
        /*0038*/ 	.byte	0x04, 0x17
        /*003a*/ 	.short	(.L_49 - .L_48)
.L_48:
        /*003c*/ 	.word	0x00000000
        /*0040*/ 	.short	0x0000
        /*0042*/ 	.short	0x0000
        /*0044*/ 	.byte	0x00, 0xf5, 0x21, 0x00


	//----- nvinfo : EIATTR_SPARSE_MMA_MASK
	.align		4
.L_49:
        /*0048*/ 	.byte	0x03, 0x50
        /*004a*/ 	.short	0x0000


	//----- nvinfo : EIATTR_MAXREG_COUNT
	.align		4
        /*004c*/ 	.byte	0x03, 0x1b
        /*004e*/ 	.short	0x00ff


	//----- nvinfo : EIATTR_NUM_BARRIERS
	.align		4
        /*0050*/ 	.byte	0x02, 0x4c
        /*0052*/ 	.byte	0x01
	.zero		1


	//----- nvinfo : EIATTR_MERCURY_ISA_VERSION
	.align		4
        /*0054*/ 	.byte	0x03, 0x5f
        /*0056*/ 	.short	0x0101


	//----- nvinfo : EIATTR_VRC_CTA_INIT_COUNT
	.align		4
        /*0058*/ 	.byte	0x02, 0x4a
	.zero		1
	.zero		1


	//----- nvinfo : EIATTR_EXIT_INSTR_OFFSETS
	.align		4
        /*005c*/ 	.byte	0x04, 0x1c
        /*005e*/ 	.short	(.L_51 - .L_50)


	//   ....[0]....
.L_50:
        /*0060*/ 	.word	0x000000e0


	//   ....[1]....
        /*0064*/ 	.word	0x000001f0


	//   ....[2]....
        /*0068*/ 	.word	0x00000270


	//----- nvinfo : EIATTR_CBANK_PARAM_SIZE
	.align		4
.L_51:
        /*006c*/ 	.byte	0x03, 0x19
        /*006e*/ 	.short	0x0018


	//----- nvinfo : EIATTR_PARAM_CBANK
	.align		4
        /*0070*/ 	.byte	0x04, 0x0a
        /*0072*/ 	.short	(.L_53 - .L_52)
	.align		4
.L_52:
        /*0074*/ 	.word	index@(.nv.constant0._Z27matrixTranposeSharedPaddingPfPKfii)
        /*0078*/ 	.short	0x0380
        /*007a*/ 	.short	0x0018


	//----- nvinfo : EIATTR_SW_WAR
	.align		4
.L_53:
        /*007c*/ 	.byte	0x04, 0x36
        /*007e*/ 	.short	(.L_55 - .L_54)
.L_54:
        /*0080*/ 	.word	0x00000008
.L_55:


//--------------------- .nv.info._Z20matrixTranposeSharedPfPKfii --------------------------
	.section	.nv.info._Z20matrixTranposeSharedPfPKfii,"",@"SHT_CUDA_INFO"
	.sectionflags	@""
	.align	4


	//----- nvinfo : EIATTR_CUDA_API_VERSION
	.align		4
        /*0000*/ 	.byte	0x04, 0x37
        /*0002*/ 	.short	(.L_57 - .L_56)
.L_56:
        /*0004*/ 	.word	0x00000082


	//----- nvinfo : EIATTR_KPARAM_INFO
	.align		4
.L_57:
        /*0008*/ 	.byte	0x04, 0x17
        /*000a*/ 	.short	(.L_59 - .L_58)
.L_58:
        /*000c*/ 	.word	0x00000000
        /*0010*/ 	.short	0x0003
        /*0012*/ 	.short	0x0014
        /*0014*/ 	.byte	0x00, 0xf0, 0x11, 0x00


	//----- nvinfo : EIATTR_KPARAM_INFO
	.align		4
.L_59:
        /*0018*/ 	.byte	0x04, 0x17
        /*001a*/ 	.short	(.L_61 - .L_60)
.L_60:
        /*001c*/ 	.word	0x00000000
        /*0020*/ 	.short	0x0002
        /*0022*/ 	.short	0x0010
        /*0024*/ 	.byte	0x00, 0xf0, 0x11, 0x00


	//----- nvinfo : EIATTR_KPARAM_INFO
	.align		4
.L_61:
        /*0028*/ 	.byte	0x04, 0x17
        /*002a*/ 	.short	(.L_63 - .L_62)
.L_62:
        /*002c*/ 	.word	0x00000000
        /*0030*/ 	.short	0x0001
        /*0032*/ 	.short	0x0008
        /*0034*/ 	.byte	0x00, 0xf5, 0x21, 0x00


	//----- nvinfo : EIATTR_KPARAM_INFO
	.align		4
.L_63:
        /*0038*/ 	.byte	0x04, 0x17
        /*003a*/ 	.short	(.L_65 - .L_64)
.L_64:
        /*003c*/ 	.word	0x00000000
        /*0040*/ 	.short	0x0000
        /*0042*/ 	.short	0x0000
        /*0044*/ 	.byte	0x00, 0xf5, 0x21, 0x00


	//----- nvinfo : EIATTR_SPARSE_MMA_MASK
	.align		4
.L_65:
        /*0048*/ 	.byte	0x03, 0x50
        /*004a*/ 	.short	0x0000


	//----- nvinfo : EIATTR_MAXREG_COUNT
	.align		4
        /*004c*/ 	.byte	0x03, 0x1b
        /*004e*/ 	.short	0x00ff


	//----- nvinfo : EIATTR_NUM_BARRIERS
	.align		4
        /*0050*/ 	.byte	0x02, 0x4c
        /*0052*/ 	.byte	0x01
	.zero		1


	//----- nvinfo : EIATTR_MERCURY_ISA_VERSION
	.align		4
        /*0054*/ 	.byte	0x03, 0x5f
        /*0056*/ 	.short	0x0101


	//----- nvinfo : EIATTR_VRC_CTA_INIT_COUNT
	.align		4
        /*0058*/ 	.byte	0x02, 0x4a
	.zero		1
	.zero		1


	//----- nvinfo : EIATTR_EXIT_INSTR_OFFSETS
	.align		4
        /*005c*/ 	.byte	0x04, 0x1c
        /*005e*/ 	.short	(.L_67 - .L_66)


	//   ....[0]....
.L_66:
        /*0060*/ 	.word	0x000000e0


	//   ....[1]....
        /*0064*/ 	.word	0x000001f0


	//   ....[2]....
        /*0068*/ 	.word	0x00000270


	//----- nvinfo : EIATTR_CBANK_PARAM_SIZE
	.align		4
.L_67:
        /*006c*/ 	.byte	0x03, 0x19
        /*006e*/ 	.short	0x0018


	//----- nvinfo : EIATTR_PARAM_CBANK
	.align		4
        /*0070*/ 	.byte	0x04, 0x0a
        /*0072*/ 	.short	(.L_69 - .L_68)
	.align		4
.L_68:
        /*0074*/ 	.word	index@(.nv.constant0._Z20matrixTranposeSharedPfPKfii)
        /*0078*/ 	.short	0x0380
        /*007a*/ 	.short	0x0018


	//----- nvinfo : EIATTR_SW_WAR
	.align		4
.L_69:
        /*007c*/ 	.byte	0x04, 0x36
        /*007e*/ 	.short	(.L_71 - .L_70)
.L_70:
        /*0080*/ 	.word	0x00000008
.L_71:


//--------------------- .nv.info._Z20matrixTransposeNaivePfPKfii --------------------------
	.section	.nv.info._Z20matrixTransposeNaivePfPKfii,"",@"SHT_CUDA_INFO"
	.sectionflags	@""
	.align	4


	//----- nvinfo : EIATTR_CUDA_API_VERSION
	.align		4
        /*0000*/ 	.byte	0x04, 0x37
        /*0002*/ 	.short	(.L_73 - .L_72)
.L_72:
        /*0004*/ 	.word	0x00000082


	//----- nvinfo : EIATTR_KPARAM_INFO
	.align		4
.L_73:
        /*0008*/ 	.byte	0x04, 0x17
        /*000a*/ 	.short	(.L_75 - .L_74)
.L_74:
        /*000c*/ 	.word	0x00000000
        /*0010*/ 	.short	0x0003
        /*0012*/ 	.short	0x0014
        /*0014*/ 	.byte	0x00, 0xf0, 0x11, 0x00


	//----- nvinfo : EIATTR_KPARAM_INFO
	.align		4
.L_75:
        /*0018*/ 	.byte	0x04, 0x17
        /*001a*/ 	.short	(.L_77 - .L_76)
.L_76:
        /*001c*/ 	.word	0x00000000
        /*0020*/ 	.short	0x0002
        /*0022*/ 	.short	0x0010
        /*0024*/ 	.byte	0x00, 0xf0, 0x11, 0x00


	//----- nvinfo : EIATTR_KPARAM_INFO
	.align		4
.L_77:
        /*0028*/ 	.byte	0x04, 0x17
        /*002a*/ 	.short	(.L_79 - .L_78)
.L_78:
        /*002c*/ 	.word	0x00000000
        /*0030*/ 	.short	0x0001
        /*0032*/ 	.short	0x0008
        /*0034*/ 	.byte	0x00, 0xf5, 0x21, 0x00


	//----- nvinfo : EIATTR_KPARAM_INFO
	.align		4
.L_79:
        /*0038*/ 	.byte	0x04, 0x17
        /*003a*/ 	.short	(.L_81 - .L_80)
.L_80:
        /*003c*/ 	.word	0x00000000
        /*0040*/ 	.short	0x0000
        /*0042*/ 	.short	0x0000
        /*0044*/ 	.byte	0x00, 0xf5, 0x21, 0x00


	//----- nvinfo : EIATTR_SPARSE_MMA_MASK
	.align		4
.L_81:
        /*0048*/ 	.byte	0x03, 0x50
        /*004a*/ 	.short	0x0000


	//----- nvinfo : EIATTR_MAXREG_COUNT
	.align		4
        /*004c*/ 	.byte	0x03, 0x1b
        /*004e*/ 	.short	0x00ff


	//----- nvinfo : EIATTR_MERCURY_ISA_VERSION
	.align		4
        /*0050*/ 	.byte	0x03, 0x5f
        /*0052*/ 	.short	0x0101


	//----- nvinfo : EIATTR_VRC_CTA_INIT_COUNT
	.align		4
        /*0054*/ 	.byte	0x02, 0x4a
	.zero		1
	.zero		1


	//----- nvinfo : EIATTR_EXIT_INSTR_OFFSETS
	.align		4
        /*0058*/ 	.byte	0x04, 0x1c
        /*005a*/ 	.short	(.L_83 - .L_82)


	//   ....[0]....
.L_82:
        /*005c*/ 	.word	0x000000c0


	//   ....[1]....
        /*0060*/ 	.word	0x00000160


	//----- nvinfo : EIATTR_CBANK_PARAM_SIZE
	.align		4
.L_83:
        /*0064*/ 	.byte	0x03, 0x19
        /*0066*/ 	.short	0x0018


	//----- nvinfo : EIATTR_PARAM_CBANK
	.align		4
        /*0068*/ 	.byte	0x04, 0x0a
        /*006a*/ 	.short	(.L_85 - .L_84)
	.align		4
.L_84:
        /*006c*/ 	.word	index@(.nv.constant0._Z20matrixTransposeNaivePfPKfii)
        /*0070*/ 	.short	0x0380
        /*0072*/ 	.short	0x0018


	//----- nvinfo : EIATTR_SW_WAR
	.align		4
.L_85:
        /*0074*/ 	.byte	0x04, 0x36
        /*0076*/ 	.short	(.L_87 - .L_86)
.L_86:
        /*0078*/ 	.word	0x00000008
.L_87:


//--------------------- .nv.callgraph             --------------------------
	.section	.nv.callgraph,"",@"SHT_CUDA_CALLGRAPH"
	.align	4
	.sectionentsize	8
	.align		4
        /*0000*/ 	.word	0x00000000
	.align		4
        /*0004*/ 	.word	0xffffffff
	.align		4
        /*0008*/ 	.word	0x00000000
	.align		4
        /*000c*/ 	.word	0xfffffffe
	.align		4
        /*0010*/ 	.word	0x00000000
	.align		4
        /*0014*/ 	.word	0xfffffffd
	.align		4
        /*0018*/ 	.word	0x00000000
	.align		4
        /*001c*/ 	.word	0xfffffffc


//--------------------- .text._Z25matrixTranposeSharedSwizzPfPKfii --------------------------
	.section	.text._Z25matrixTranposeSharedSwizzPfPKfii,"ax",@progbits
	.align	128
        .global         _Z25matrixTranposeSharedSwizzPfPKfii
        .type           _Z25matrixTranposeSharedSwizzPfPKfii,@function
        .size           _Z25matrixTranposeSharedSwizzPfPKfii,(.L_x_4 - _Z25matrixTranposeSharedSwizzPfPKfii)
        .other          _Z25matrixTranposeSharedSwizzPfPKfii,@"STO_CUDA_ENTRY STV_DEFAULT"
_Z25matrixTranposeSharedSwizzPfPKfii:
.text._Z25matrixTranposeSharedSwizzPfPKfii:
[----:B------:R-:W-:Y:S01]  /*0000*/  LDC R1, c[0x0][0x37c] ;  /* 0x0000df00ff017b82 */ /* 0x000fe20000000800 */
[----:B------:R-:W0:Y:S07]  /*0010*/  S2R R8, SR_TID.Y ;  /* 0x0000000000087919 */ /* 0x000e2e0000002200 */
[----:B------:R-:W1:Y:S01]  /*0020*/  S2UR UR7, SR_CTAID.Y ;  /* 0x00000000000779c3 */ /* 0x000e620000002600 */
[----:B------:R-:W2:Y:S01]  /*0030*/  LDCU UR4, c[0x0][0x360] ;  /* 0x00006c00ff0477ac */ /* 0x000ea20008000800 */
[----:B------:R-:W3:Y:S01]  /*0040*/  S2R R9, SR_TID.X ;  /* 0x0000000000097919 */ /* 0x000ee20000002100 */
[----:B------:R-:W1:Y:S05]  /*0050*/  LDCU UR5, c[0x0][0x364] ;  /* 0x00006c80ff0577ac */ /* 0x000e6a0008000800 */
[----:B------:R-:W2:Y:S01]  /*0060*/  S2UR UR6, SR_CTAID.X ;  /* 0x00000000000679c3 */ /* 0x000ea20000002500 */
[----:B------:R-:W4:Y:S01]  /*0070*/  LDCU.64 UR8, c[0x0][0x390] ;  /* 0x00007200ff0877ac */ /* 0x000f220008000a00 */
[----:B-1----:R-:W-:-:S06]  /*0080*/  UIMAD UR5, UR5, UR7, URZ ;  /* 0x00000007050572a4 */ /* 0x002fcc000f8e02ff */
[----:B0-----:R-:W-:Y:S01]  /*0090*/  VIADD R5, R8, UR5 ;  /* 0x0000000508057c36 */ /* 0x001fe20008000000 */
[----:B--2---:R-:W-:-:S04]  /*00a0*/  UIMAD UR4, UR4, UR6, URZ ;  /* 0x00000006040472a4 */ /* 0x004fc8000f8e02ff */
[----:B----4-:R-:W-:Y:S02]  /*00b0*/  ISETP.GE.AND P0, PT, R5, UR9, PT ;  /* 0x0000000905007c0c */ /* 0x010fe4000bf06270 */
[----:B---3--:R-:W-:-:S05]  /*00c0*/  VIADD R0, R9, UR4 ;  /* 0x0000000409007c36 */ /* 0x008fca0008000000 */
[----:B------:R-:W-:-:S13]  /*00d0*/  ISETP.GE.OR P0, PT, R0, UR8, P0 ;  /* 0x0000000800007c0c */ /* 0x000fda0008706670 */
[----:B------:R-:W-:Y:S05]  /*00e0*/  @P0 EXIT ;  /* 0x000000000000094d */ /* 0x000fea0003800000 */
[----:B------:R-:W0:Y:S01]  /*00f0*/  LDC.64 R2, c[0x0][0x388] ;  /* 0x0000e200ff027b82 */ /* 0x000e220000000a00 */
[----:B------:R-:W1:Y:S01]  /*0100*/  LDCU.64 UR6, c[0x0][0x358] ;  /* 0x00006b00ff0677ac */ /* 0x000e620008000a00 */
[----:B------:R-:W-:-:S04]  /*0110*/  IMAD R5, R5, UR8, R0 ;  /* 0x0000000805057c24 */ /* 0x000fc8000f8e0200 */
[----:B0-----:R-:W-:-:S06]  /*0120*/  IMAD.WIDE R2, R5, 0x4, R2 ;  /* 0x0000000405027825 */ /* 0x001fcc00078e0202 */
[----:B-1----:R-:W2:Y:S01]  /*0130*/  LDG.E R2, desc[UR6][R2.64] ;  /* 0x0000000602027981 */ /* 0x002ea2000c1e1900 */
[----:B------:R-:W-:Y:S02]  /*0140*/  MOV R0, 0x400 ;  /* 0x0000040000007802 */ /* 0x000fe40000000f00 */
[----:B------:R-:W-:Y:S01]  /*0150*/  IADD3 R5, PT, PT, R9, R8, RZ ;  /* 0x0000000809057210 */ /* 0x000fe20007ffe0ff */
[----:B------:R-:W0:Y:S02]  /*0160*/  S2R R7, SR_CgaCtaId ;  /* 0x0000000000077919 */ /* 0x000e240000008800 */
[----:B0-----:R-:W-:Y:S02]  /*0170*/  LEA R4, R7, R0, 0x18 ;  /* 0x0000000007047211 */ /* 0x001fe400078ec0ff */
[----:B------:R-:W-:Y:S01]  /*0180*/  IMAD.SHL.U32 R7, R5, 0x4, RZ ;  /* 0x0000000405077824 */ /* 0x000fe200078e00ff */
[----:B------:R-:W-:Y:S01]  /*0190*/  IADD3 R0, PT, PT, R9, UR5, RZ ;  /* 0x0000000509007c10 */ /* 0x000fe2000fffe0ff */
[----:B------:R-:W-:-:S02]  /*01a0*/  VIADD R5, R8, UR4 ;  /* 0x0000000408057c36 */ /* 0x000fc40008000000 */
[----:B------:R-:W-:Y:S01]  /*01b0*/  IMAD R6, R9, 0x84, R4 ;  /* 0x0000008409067824 */ /* 0x000fe200078e0204 */
[----:B------:R-:W-:Y:S02]  /*01c0*/  LOP3.LUT R9, R7, 0x7c, RZ, 0xc0, !PT ;  /* 0x0000007c07097812 */ /* 0x000fe400078ec0ff */
[----:B------:R-:W-:Y:S02]  /*01d0*/  ISETP.GE.U32.AND P0, PT, R0, UR9, PT ;  /* 0x0000000900007c0c */ /* 0x000fe4000bf06070 */
[----:B------:R-:W-:Y:S02]  /*01e0*/  IADD3 R9, PT, PT, R6, R9, RZ ;  /* 0x0000000906097210 */ /* 0x000fe40007ffe0ff */
[----:B------:R-:W-:-:S03]  /*01f0*/  ISETP.GE.OR P0, PT, R5, UR8, P0 ;  /* 0x0000000805007c0c */ /* 0x000fc60008706670 */
[----:B--2---:R0:W-:Y:S01]  /*0200*/  STS [R9], R2 ;  /* 0x0000000209007388 */ /* 0x0041e20000000800 */
[----:B------:R-:W-:Y:S09]  /*0210*/  BAR.SYNC.DEFER_BLOCKING 0x0 ;  /* 0x0000000000007b1d */ /* 0x000ff20000010000 */
[----:B------:R-:W-:Y:S05]  /*0220*/  @P0 EXIT ;  /* 0x000000000000094d */ /* 0x000fea0003800000 */
[----:B------:R-:W-:Y:S01]  /*0230*/  LOP3.LUT R7, R7, 0x4, RZ, 0xc0, !PT ;  /* 0x0000000407077812 */ /* 0x000fe200078ec0ff */
[----:B------:R-:W-:Y:S01]  /*0240*/  IMAD R4, R8, 0x84, R4 ;  /* 0x0000008408047824 */ /* 0x000fe200078e0204 */
[----:B0-----:R-:W0:Y:S01]  /*0250*/  LDC.64 R2, c[0x0][0x380] ;  /* 0x0000e000ff027b82 */ /* 0x001e220000000a00 */
[----:B------:R-:W-:Y:S02]  /*0260*/  IMAD R5, R5, UR9, R0 ;  /* 0x0000000905057c24 */ /* 0x000fe4000f8e0200 */
[----:B------:R-:W-:-:S05]  /*0270*/  IMAD.IADD R4, R4, 0x1, R7 ;  /* 0x0000000104047824 */ /* 0x000fca00078e0207 */
[----:B------:R-:W1:Y:S01]  /*0280*/  LDS R7, [R4] ;  /* 0x0000000004077984 */ /* 0x000e620000000800 */
[----:B0-----:R-:W-:-:S05]  /*0290*/  IMAD.WIDE R2, R5, 0x4, R2 ;  /* 0x0000000405027825 */ /* 0x001fca00078e0202 */
[----:B-1----:R-:W-:Y:S01]  /*02a0*/  STG.E desc[UR6][R2.64], R7 ;  /* 0x0000000702007986 */ /* 0x002fe2000c101906 */
[----:B------:R-:W-:Y:S05]  /*02b0*/  EXIT ;  /* 0x000000000000794d */ /* 0x000fea0003800000 */
.L_x_0:
[----:B------:R-:W-:-:S00]  /*02c0*/  BRA `(.L_x_0) ;  /* 0xfffffffc00fc7947 */ /* 0x000fc0000383ffff */
[----:B------:R-:W-:-:S00]  /*02d0*/  NOP ;  /* 0x0000000000007918 */ /* 0x000fc00000000000 */
        /* <DEDUP_REMOVED lines=10> */
.L_x_4:


//--------------------- .text._Z27matrixTranposeSharedPaddingPfPKfii --------------------------
	.section	.text._Z27matrixTranposeSharedPaddingPfPKfii,"ax",@progbits
	.align	128
        .global         _Z27matrixTranposeSharedPaddingPfPKfii
        .type           _Z27matrixTranposeSharedPaddingPfPKfii,@function
        .size           _Z27matrixTranposeSharedPaddingPfPKfii,(.L_x_5 - _Z27matrixTranposeSharedPaddingPfPKfii)
        .other          _Z27matrixTranposeSharedPaddingPfPKfii,@"STO_CUDA_ENTRY STV_DEFAULT"
_Z27matrixTranposeSharedPaddingPfPKfii:
.text._Z27matrixTranposeSharedPaddingPfPKfii:
        /* <DEDUP_REMOVED lines=20> */
[----:B------:R-:W-:Y:S01]  /*0140*/  MOV R0, 0x400 ;  /* 0x0000040000007802 */ /* 0x000fe20000000f00 */
[----:B------:R-:W0:Y:S03]  /*0150*/  S2R R5, SR_CgaCtaId ;  /* 0x0000000000057919 */ /* 0x000e260000008800 */
[----:B0-----:R-:W-:Y:S01]  /*0160*/  LEA R4, R5, R0, 0x18 ;  /* 0x0000000005047211 */ /* 0x001fe200078ec0ff */
[----:B------:R-:W-:Y:S01]  /*0170*/  VIADD R5, R11, UR4 ;  /* 0x000000040b057c36 */ /* 0x000fe20008000000 */
[----:B------:R-:W-:-:S03]  /*0180*/  IADD3 R0, PT, PT, R9, UR5, RZ ;  /* 0x0000000509007c10 */ /* 0x000fc6000fffe0ff */
[----:B------:R-:W-:Y:S01]  /*0190*/  IMAD R6, R9, 0x84, R4 ;  /* 0x0000008409067824 */ /* 0x000fe200078e0204 */
[----:B------:R-:W-:-:S04]  /*01a0*/  ISETP.GE.U32.AND P0, PT, R0, UR9, PT ;  /* 0x0000000900007c0c */ /* 0x000fc8000bf06070 */
[----:B------:R-:W-:Y:S02]  /*01b0*/  LEA R7, R11, R6, 0x2 ;  /* 0x000000060b077211 */ /* 0x000fe400078e10ff */
[----:B------:R-:W-:-:S03]  /*01c0*/  ISETP.GE.OR P0, PT, R5, UR8, P0 ;  /* 0x0000000805007c0c */ /* 0x000fc60008706670 */
[----:B--2---:R0:W-:Y:S01]  /*01d0*/  STS [R7], R2 ;  /* 0x0000000207007388 */ /* 0x0041e20000000800 */
[----:B------:R-:W-:Y:S09]  /*01e0*/  BAR.SYNC.DEFER_BLOCKING 0x0 ;  /* 0x0000000000007b1d */ /* 0x000ff20000010000 */
[----:B------:R-:W-:Y:S05]  /*01f0*/  @P0 EXIT ;  /* 0x000000000000094d */ /* 0x000fea0003800000 */
[----:B------:R-:W-:Y:S01]  /*0200*/  IMAD R4, R11, 0x84, R4 ;  /* 0x000000840b047824 */ /* 0x000fe200078e0204 */
[----:B0-----:R-:W0:Y:S01]  /*0210*/  LDC.64 R2, c[0x0][0x380] ;  /* 0x0000e000ff027b82 */ /* 0x001e220000000a00 */
[----:B------:R-:W-:-:S03]  /*0220*/  IMAD R5, R5, UR9, R0 ;  /* 0x0000000905057c24 */ /* 0x000fc6000f8e0200 */
[----:B------:R-:W-:-:S05]  /*0230*/  LEA R4, R9, R4, 0x2 ;  /* 0x0000000409047211 */ /* 0x000fca00078e10ff */
[----:B------:R-:W1:Y:S01]  /*0240*/  LDS R7, [R4] ;  /* 0x0000000004077984 */ /* 0x000e620000000800 */
[----:B0-----:R-:W-:-:S05]  /*0250*/  IMAD.WIDE R2, R5, 0x4, R2 ;  /* 0x0000000405027825 */ /* 0x001fca00078e0202 */
[----:B-1----:R-:W-:Y:S01]  /*0260*/  STG.E desc[UR6][R2.64], R7 ;  /* 0x0000000702007986 */ /* 0x002fe2000c101906 */
[----:B------:R-:W-:Y:S05]  /*0270*/  EXIT ;  /* 0x000000000000794d */ /* 0x000fea0003800000 */
.L_x_1:
        /* <DEDUP_REMOVED lines=16> */
.L_x_5:


//--------------------- .text._Z20matrixTranposeSharedPfPKfii --------------------------
	.section	.text._Z20matrixTranposeSharedPfPKfii,"ax",@progbits
	.align	128
        .global         _Z20matrixTranposeSharedPfPKfii
        .type           _Z20matrixTranposeSharedPfPKfii,@function
        .size           _Z20matrixTranposeSharedPfPKfii,(.L_x_6 - _Z20matrixTranposeSharedPfPKfii)
        .other          _Z20matrixTranposeSharedPfPKfii,@"STO_CUDA_ENTRY STV_DEFAULT"
_Z20matrixTranposeSharedPfPKfii:
.text._Z20matrixTranposeSharedPfPKfii:
        /* <DEDUP_REMOVED lines=20> */
[----:B------:R-:W0:Y:S01]  /*0140*/  S2UR UR7, SR_CgaCtaId ;  /* 0x00000000000779c3 */ /* 0x000e220000008800 */
[----:B------:R-:W-:Y:S01]  /*0150*/  UMOV UR6, 0x400 ;  /* 0x0000040000067882 */ /* 0x000fe20000000000 */
[----:B------:R-:W-:Y:S01]  /*0160*/  IADD3 R0, PT, PT, R9, UR5, RZ ;  /* 0x0000000509007c10 */ /* 0x000fe2000fffe0ff */
[----:B------:R-:W-:-:S03]  /*0170*/  VIADD R5, R11, UR4 ;  /* 0x000000040b057c36 */ /* 0x000fc60008000000 */
[----:B------:R-:W-:-:S04]  /*0180*/  ISETP.GE.U32.AND P0, PT, R0, UR11, PT ;  /* 0x0000000b00007c0c */ /* 0x000fc8000bf06070 */
[----:B------:R-:W-:Y:S01]  /*0190*/  ISETP.GE.OR P0, PT, R5, UR10, P0 ;  /* 0x0000000a05007c0c */ /* 0x000fe20008706670 */
[----:B0-----:R-:W-:-:S06]  /*01a0*/  ULEA UR6, UR7, UR6, 0x18 ;  /* 0x0000000607067291 */ /* 0x001fcc000f8ec0ff */
[----:B------:R-:W-:-:S04]  /*01b0*/  LEA R4, R9, UR6, 0x7 ;  /* 0x0000000609047c11 */ /* 0x000fc8000f8e38ff */
[----:B------:R-:W-:-:S05]  /*01c0*/  LEA R7, R11, R4, 0x2 ;  /* 0x000000040b077211 */ /* 0x000fca00078e10ff */
[----:B--2---:R0:W-:Y:S01]  /*01d0*/  STS [R7], R2 ;  /* 0x0000000207007388 */ /* 0x0041e20000000800 */
[----:B------:R-:W-:Y:S06]  /*01e0*/  BAR.SYNC.DEFER_BLOCKING 0x0 ;  /* 0x0000000000007b1d */ /* 0x000fec0000010000 */
[----:B------:R-:W-:Y:S05]  /*01f0*/  @P0 EXIT ;  /* 0x000000000000094d */ /* 0x000fea0003800000 */
[----:B0-----:R-:W-:Y:S01]  /*0200*/  LEA R2, R11, UR6, 0x7 ;  /* 0x000000060b027c11 */ /* 0x001fe2000f8e38ff */
[----:B------:R-:W-:-:S04]  /*0210*/  IMAD R5, R5, UR11, R0 ;  /* 0x0000000b05057c24 */ /* 0x000fc8000f8e0200 */
[----:B------:R-:W-:Y:S02]  /*0220*/  IMAD R4, R9, 0x4, R2 ;  /* 0x0000000409047824 */ /* 0x000fe400078e0202 */
[----:B------:R-:W0:Y:S03]  /*0230*/  LDC.64 R2, c[0x0][0x380] ;  /* 0x0000e000ff027b82 */ /* 0x000e260000000a00 */
[----:B------:R-:W1:Y:S01]  /*0240*/  LDS R7, [R4] ;  /* 0x0000000004077984 */ /* 0x000e620000000800 */
[----:B0-----:R-:W-:-:S05]  /*0250*/  IMAD.WIDE R2, R5, 0x4, R2 ;  /* 0x0000000405027825 */ /* 0x001fca00078e0202 */
[----:B-1----:R-:W-:Y:S01]  /*0260*/  STG.E desc[UR8][R2.64], R7 ;  /* 0x0000000702007986 */ /* 0x002fe2000c101908 */
[----:B------:R-:W-:Y:S05]  /*0270*/  EXIT ;  /* 0x000000000000794d */ /* 0x000fea0003800000 */
.L_x_2:
        /* <DEDUP_REMOVED lines=16> */
.L_x_6:


//--------------------- .text._Z20matrixTransposeNaivePfPKfii --------------------------
	.section	.text._Z20matrixTransposeNaivePfPKfii,"ax",@progbits
	.align	128
        .global         _Z20matrixTransposeNaivePfPKfii
        .type           _Z20matrixTransposeNaivePfPKfii,@function
        .size           _Z20matrixTransposeNaivePfPKfii,(.L_x_7 - _Z20matrixTransposeNaivePfPKfii)
        .other          _Z20matrixTransposeNaivePfPKfii,@"STO_CUDA_ENTRY STV_DEFAULT"
_Z20matrixTransposeNaivePfPKfii:
.text._Z20matrixTransposeNaivePfPKfii:
[----:B------:R-:W-:Y:S01]  /*0000*/  LDC R1, c[0x0][0x37c] ;  /* 0x0000df00ff017b82 */ /* 0x000fe20000000800 */
[----:B------:R-:W0:Y:S01]  /*0010*/  S2R R7, SR_CTAID.Y ;  /* 0x0000000000077919 */ /* 0x000e220000002600 */
[----:B------:R-:W1:Y:S01]  /*0020*/  LDCU UR4, c[0x0][0x360] ;  /* 0x00006c00ff0477ac */ /* 0x000e620008000800 */
[----:B------:R-:W0:Y:S01]  /*0030*/  S2R R2, SR_TID.Y ;  /* 0x0000000000027919 */ /* 0x000e220000002200 */
[----:B------:R-:W0:Y:S01]  /*0040*/  LDCU UR5, c[0x0][0x364] ;  /* 0x00006c80ff0577ac */ /* 0x000e220008000800 */
[----:B------:R-:W1:Y:S01]  /*0050*/  S2R R0, SR_CTAID.X ;  /* 0x0000000000007919 */ /* 0x000e620000002500 */
[----:B------:R-:W2:Y:S01]  /*0060*/  LDCU.64 UR6, c[0x0][0x390] ;  /* 0x00007200ff0677ac */ /* 0x000ea20008000a00 */
[----:B------:R-:W1:Y:S01]  /*0070*/  S2R R3, SR_TID.X ;  /* 0x0000000000037919 */ /* 0x000e620000002100 */
[----:B0-----:R-:W-:-:S05]  /*0080*/  IMAD R7, R7, UR5, R2 ;  /* 0x0000000507077c24 */ /* 0x001fca000f8e0202 */
[----:B--2---:R-:W-:Y:S01]  /*0090*/  ISETP.GE.AND P0, PT, R7, UR7, PT ;  /* 0x0000000707007c0c */ /* 0x004fe2000bf06270 */
[----:B-1----:R-:W-:-:S05]  /*00a0*/  IMAD R0, R0, UR4, R3 ;  /* 0x0000000400007c24 */ /* 0x002fca000f8e0203 */
[----:B------:R-:W-:-:S13]  /*00b0*/  ISETP.GE.OR P0, PT, R0, UR6, P0 ;  /* 0x0000000600007c0c */ /* 0x000fda0008706670 */
[----:B------:R-:W-:Y:S05]  /*00c0*/  @P0 EXIT ;  /* 0x000000000000094d */ /* 0x000fea0003800000 */
[----:B------:R-:W0:Y:S01]  /*00d0*/  LDC.64 R2, c[0x0][0x388] ;  /* 0x0000e200ff027b82 */ /* 0x000e220000000a00 */
[----:B------:R-:W1:Y:S01]  /*00e0*/  LDCU.64 UR4, c[0x0][0x358] ;  /* 0x00006b00ff0477ac */ /* 0x000e620008000a00 */
[----:B------:R-:W-:-:S04]  /*00f0*/  IMAD R5, R7, UR6, R0 ;  /* 0x0000000607057c24 */ /* 0x000fc8000f8e0200 */
[----:B0-----:R-:W-:Y:S02]  /*0100*/  IMAD.WIDE R2, R5, 0x4, R2 ;  /* 0x0000000405027825 */ /* 0x001fe400078e0202 */
[----:B------:R-:W0:Y:S04]  /*0110*/  LDC.64 R4, c[0x0][0x380] ;  /* 0x0000e000ff047b82 */ /* 0x000e280000000a00 */
[----:B-1----:R-:W2:Y:S01]  /*0120*/  LDG.E R3, desc[UR4][R2.64] ;  /* 0x0000000402037981 */ /* 0x002ea2000c1e1900 */
[----:B------:R-:W-:-:S04]  /*0130*/  IMAD R7, R0, UR7, R7 ;  /* 0x0000000700077c24 */ /* 0x000fc8000f8e0207 */
[----:B0-----:R-:W-:-:S05]  /*0140*/  IMAD.WIDE R4, R7, 0x4, R4 ;  /* 0x0000000407047825 */ /* 0x001fca00078e0204 */
[----:B--2---:R-:W-:Y:S01]  /*0150*/  STG.E desc[UR4][R4.64], R3 ;  /* 0x0000000304007986 */ /* 0x004fe2000c101904 */
[----:B------:R-:W-:Y:S05]  /*0160*/  EXIT ;  /* 0x000000000000794d */ /* 0x000fea0003800000 */
.L_x_3:
        /* <DEDUP_REMOVED lines=9> */
.L_x_7:


//--------------------- .nv.shared._Z25matrixTranposeSharedSwizzPfPKfii --------------------------
	.section	.nv.shared._Z25matrixTranposeSharedSwizzPfPKfii,"aw",@nobits
	.sectionflags	@""
	.align	4
.nv.shared._Z25matrixTranposeSharedSwizzPfPKfii:
	.zero		5248


//--------------------- .nv.shared.reserved.0     --------------------------
	.section	.nv.shared.reserved.0,"aw",@nobits
	.weak		__nv_reservedSMEM_offset_0_alias
	.size		__nv_reservedSMEM_offset_0_alias, 0, 64
	.other		__nv_reservedSMEM_offset_0_alias,@"STO_CUDA_RESERVED_SHARED STV_DEFAULT"
__nv_reservedSMEM_offset_0_alias:
	.zero		0
	.zero		64


//--------------------- .nv.shared._Z27matrixTranposeSharedPaddingPfPKfii --------------------------
	.section	.nv.shared._Z27matrixTranposeSharedPaddingPfPKfii,"aw",@nobits
	.sectionflags	@""
	.align	4
.nv.shared._Z27matrixTranposeSharedPaddingPfPKfii:
	.zero		5248


//--------------------- .nv.shared._Z20matrixTranposeSharedPfPKfii --------------------------
	.section	.nv.shared._Z20matrixTranposeSharedPfPKfii,"aw",@nobits
	.sectionflags	@""
	.align	4
.nv.shared._Z20matrixTranposeSharedPfPKfii:
	.zero		5120


//--------------------- .nv.constant0._Z25matrixTranposeSharedSwizzPfPKfii --------------------------
	.section	.nv.constant0._Z25matrixTranposeSharedSwizzPfPKfii,"a",@progbits
	.sectionflags	@""
	.align	4
.nv.constant0._Z25matrixTranposeSharedSwizzPfPKfii:
	.zero		920


//--------------------- .nv.constant0._Z27matrixTranposeSharedPaddingPfPKfii --------------------------
	.section	.nv.constant0._Z27matrixTranposeSharedPaddingPfPKfii,"a",@progbits
	.sectionflags	@""
	.align	4
.nv.constant0._Z27matrixTranposeSharedPaddingPfPKfii:
	.zero		920


//--------------------- .nv.constant0._Z20matrixTranposeSharedPfPKfii --------------------------
	.section	.nv.constant0._Z20matrixTranposeSharedPfPKfii,"a",@progbits
	.sectionflags	@""
	.align	4
.nv.constant0._Z20matrixTranposeSharedPfPKfii:
	.zero		920


//--------------------- .nv.constant0._Z20matrixTransposeNaivePfPKfii --------------------------
	.section	.nv.constant0._Z20matrixTransposeNaivePfPKfii,"a",@progbits
	.sectionflags	@""
	.align	4
.nv.constant0._Z20matrixTransposeNaivePfPKfii:
	.zero		920


//--------------------- SYMBOLS --------------------------

	.type		.nv.reservedSmem.offset0,@object
	.size		.nv.reservedSmem.offset0,0x4
	.type		.nv.reservedSmem.cap,@object
	.size		.nv.reservedSmem.cap,0x4
